//
// Generated by NVIDIA NVVM Compiler
//
// Compiler Build ID: CL-36424714
// Cuda compilation tools, release 13.0, V13.0.88
// Based on NVVM 20.0.0
//

.version 9.0
.target sm_100
.address_size 64

	// .globl	_Z16bubbleSortKernelPii
.global .align 1 .b8 _ZN34_INTERNAL_21e72edd_4_k_cu_1b1a52f44cuda3std3__45__cpo5beginE[1];
.global .align 1 .b8 _ZN34_INTERNAL_21e72edd_4_k_cu_1b1a52f44cuda3std3__45__cpo3endE[1];
.global .align 1 .b8 _ZN34_INTERNAL_21e72edd_4_k_cu_1b1a52f44cuda3std3__45__cpo6cbeginE[1];
.global .align 1 .b8 _ZN34_INTERNAL_21e72edd_4_k_cu_1b1a52f44cuda3std3__45__cpo4cendE[1];
.global .align 1 .b8 _ZN34_INTERNAL_21e72edd_4_k_cu_1b1a52f44cuda3std3__45__cpo6rbeginE[1];
.global .align 1 .b8 _ZN34_INTERNAL_21e72edd_4_k_cu_1b1a52f44cuda3std3__45__cpo4rendE[1];
.global .align 1 .b8 _ZN34_INTERNAL_21e72edd_4_k_cu_1b1a52f44cuda3std3__45__cpo7crbeginE[1];
.global .align 1 .b8 _ZN34_INTERNAL_21e72edd_4_k_cu_1b1a52f44cuda3std3__45__cpo5crendE[1];
.global .align 1 .b8 _ZN34_INTERNAL_21e72edd_4_k_cu_1b1a52f44cuda3std3__436_GLOBAL__N__21e72edd_4_k_cu_1b1a52f46ignoreE[1];
.global .align 1 .b8 _ZN34_INTERNAL_21e72edd_4_k_cu_1b1a52f44cuda3std3__419piecewise_constructE[1];
.global .align 1 .b8 _ZN34_INTERNAL_21e72edd_4_k_cu_1b1a52f44cuda3std3__48in_placeE[1];
.global .align 1 .b8 _ZN34_INTERNAL_21e72edd_4_k_cu_1b1a52f44cuda3std3__420unreachable_sentinelE[1];
.global .align 1 .b8 _ZN34_INTERNAL_21e72edd_4_k_cu_1b1a52f44cuda3std3__47nulloptE[1];
.global .align 1 .b8 _ZN34_INTERNAL_21e72edd_4_k_cu_1b1a52f44cuda3std3__48unexpectE[1];
.global .align 1 .b8 _ZN34_INTERNAL_21e72edd_4_k_cu_1b1a52f44cuda3std6ranges3__45__cpo4swapE[1];
.global .align 1 .b8 _ZN34_INTERNAL_21e72edd_4_k_cu_1b1a52f44cuda3std6ranges3__45__cpo9iter_moveE[1];
.global .align 1 .b8 _ZN34_INTERNAL_21e72edd_4_k_cu_1b1a52f44cuda3std6ranges3__45__cpo5beginE[1];
.global .align 1 .b8 _ZN34_INTERNAL_21e72edd_4_k_cu_1b1a52f44cuda3std6ranges3__45__cpo3endE[1];
.global .align 1 .b8 _ZN34_INTERNAL_21e72edd_4_k_cu_1b1a52f44cuda3std6ranges3__45__cpo6cbeginE[1];
.global .align 1 .b8 _ZN34_INTERNAL_21e72edd_4_k_cu_1b1a52f44cuda3std6ranges3__45__cpo4cendE[1];
.global .align 1 .b8 _ZN34_INTERNAL_21e72edd_4_k_cu_1b1a52f44cuda3std6ranges3__45__cpo7advanceE[1];
.global .align 1 .b8 _ZN34_INTERNAL_21e72edd_4_k_cu_1b1a52f44cuda3std6ranges3__45__cpo9iter_swapE[1];
.global .align 1 .b8 _ZN34_INTERNAL_21e72edd_4_k_cu_1b1a52f44cuda3std6ranges3__45__cpo4nextE[1];
.global .align 1 .b8 _ZN34_INTERNAL_21e72edd_4_k_cu_1b1a52f44cuda3std6ranges3__45__cpo4prevE[1];
.global .align 1 .b8 _ZN34_INTERNAL_21e72edd_4_k_cu_1b1a52f44cuda3std6ranges3__45__cpo4dataE[1];
.global .align 1 .b8 _ZN34_INTERNAL_21e72edd_4_k_cu_1b1a52f44cuda3std6ranges3__45__cpo5cdataE[1];
.global .align 1 .b8 _ZN34_INTERNAL_21e72edd_4_k_cu_1b1a52f44cuda3std6ranges3__45__cpo4sizeE[1];
.global .align 1 .b8 _ZN34_INTERNAL_21e72edd_4_k_cu_1b1a52f44cuda3std6ranges3__45__cpo5ssizeE[1];
.global .align 1 .b8 _ZN34_INTERNAL_21e72edd_4_k_cu_1b1a52f44cuda3std6ranges3__45__cpo8distanceE[1];
.global .align 1 .b8 _ZN34_INTERNAL_21e72edd_4_k_cu_1b1a52f46thrust24THRUST_300001_SM_1000_NS8cuda_cub3parE[1];
.global .align 1 .b8 _ZN34_INTERNAL_21e72edd_4_k_cu_1b1a52f46thrust24THRUST_300001_SM_1000_NS8cuda_cub10par_nosyncE[1];
.global .align 1 .b8 _ZN34_INTERNAL_21e72edd_4_k_cu_1b1a52f46thrust24THRUST_300001_SM_1000_NS6system6detail10sequential3seqE[1];
.global .align 1 .b8 _ZN34_INTERNAL_21e72edd_4_k_cu_1b1a52f46thrust24THRUST_300001_SM_1000_NS12placeholders2_1E[1];
.global .align 1 .b8 _ZN34_INTERNAL_21e72edd_4_k_cu_1b1a52f46thrust24THRUST_300001_SM_1000_NS12placeholders2_2E[1];
.global .align 1 .b8 _ZN34_INTERNAL_21e72edd_4_k_cu_1b1a52f46thrust24THRUST_300001_SM_1000_NS12placeholders2_3E[1];
.global .align 1 .b8 _ZN34_INTERNAL_21e72edd_4_k_cu_1b1a52f46thrust24THRUST_300001_SM_1000_NS12placeholders2_4E[1];
.global .align 1 .b8 _ZN34_INTERNAL_21e72edd_4_k_cu_1b1a52f46thrust24THRUST_300001_SM_1000_NS12placeholders2_5E[1];
.global .align 1 .b8 _ZN34_INTERNAL_21e72edd_4_k_cu_1b1a52f46thrust24THRUST_300001_SM_1000_NS12placeholders2_6E[1];
.global .align 1 .b8 _ZN34_INTERNAL_21e72edd_4_k_cu_1b1a52f46thrust24THRUST_300001_SM_1000_NS12placeholders2_7E[1];
.global .align 1 .b8 _ZN34_INTERNAL_21e72edd_4_k_cu_1b1a52f46thrust24THRUST_300001_SM_1000_NS12placeholders2_8E[1];
.global .align 1 .b8 _ZN34_INTERNAL_21e72edd_4_k_cu_1b1a52f46thrust24THRUST_300001_SM_1000_NS12placeholders2_9E[1];
.global .align 1 .b8 _ZN34_INTERNAL_21e72edd_4_k_cu_1b1a52f46thrust24THRUST_300001_SM_1000_NS12placeholders3_10E[1];
.global .align 1 .b8 _ZN34_INTERNAL_21e72edd_4_k_cu_1b1a52f46thrust24THRUST_300001_SM_1000_NS3seqE[1];

.visible .entry _Z16bubbleSortKernelPii(
	.param .u64 .ptr .align 1 _Z16bubbleSortKernelPii_param_0,
	.param .u32 _Z16bubbleSortKernelPii_param_1
)
{
	.reg .pred 	%p<28>;
	.reg .b16 	%rs<17>;
	.reg .b32 	%r<80>;
	.reg .b64 	%rd<13>;

	ld.param.u64 	%rd8, [_Z16bubbleSortKernelPii_param_0];
	ld.param.u32 	%r49, [_Z16bubbleSortKernelPii_param_1];
	cvta.to.global.u64 	%rd1, %rd8;
	mov.u32 	%r50, %tid.x;
	mov.u32 	%r51, %ctaid.x;
	or.b32  	%r52, %r50, %r51;
	setp.ne.s32 	%p1, %r52, 0;
	@%p1 bra 	$L__BB0_43;
	add.s32 	%r1, %r49, -1;
	setp.lt.s32 	%p2, %r49, 2;
	@%p2 bra 	$L__BB0_43;
	add.s32 	%r2, %r49, -2;
	cvt.u16.u32 	%rs1, %r49;
	add.s64 	%rd2, %rd1, 16;
	mov.b32 	%r62, 0;
	mov.b16 	%rs15, 0;
	mov.u16 	%rs16, %rs15;
	mov.u32 	%r61, %r1;
$L__BB0_3:
	sub.s32 	%r54, %r62, %r49;
	setp.gt.s32 	%p3, %r54, -2;
	@%p3 bra 	$L__BB0_42;
	sub.s32 	%r56, %r2, %r62;
	setp.lt.u32 	%p4, %r56, 7;
	mov.b32 	%r77, 0;
	@%p4 bra 	$L__BB0_23;
	and.b32  	%r77, %r61, -8;
	ld.global.u32 	%r64, [%rd1];
	neg.s32 	%r63, %r77;
	mov.u64 	%rd12, %rd2;
$L__BB0_6:
	.pragma "nounroll";
	ld.global.u32 	%r65, [%rd12+-12];
	setp.le.s32 	%p5, %r64, %r65;
	@%p5 bra 	$L__BB0_8;
	st.global.u32 	[%rd12+-16], %r65;
	st.global.u32 	[%rd12+-12], %r64;
	mov.u32 	%r65, %r64;
$L__BB0_8:
	ld.global.u32 	%r66, [%rd12+-8];
	setp.le.s32 	%p6, %r65, %r66;
	@%p6 bra 	$L__BB0_10;
	st.global.u32 	[%rd12+-12], %r66;
	st.global.u32 	[%rd12+-8], %r65;
	mov.u32 	%r66, %r65;
$L__BB0_10:
	ld.global.u32 	%r67, [%rd12+-4];
	setp.le.s32 	%p7, %r66, %r67;
	@%p7 bra 	$L__BB0_12;
	st.global.u32 	[%rd12+-8], %r67;
	st.global.u32 	[%rd12+-4], %r66;
	mov.u32 	%r67, %r66;
$L__BB0_12:
	ld.global.u32 	%r68, [%rd12];
	setp.le.s32 	%p8, %r67, %r68;
	@%p8 bra 	$L__BB0_14;
	st.global.u32 	[%rd12+-4], %r68;
	st.global.u32 	[%rd12], %r67;
	mov.u32 	%r68, %r67;
$L__BB0_14:
	ld.global.u32 	%r69, [%rd12+4];
	setp.le.s32 	%p9, %r68, %r69;
	@%p9 bra 	$L__BB0_16;
	st.global.u32 	[%rd12], %r69;
	st.global.u32 	[%rd12+4], %r68;
	mov.u32 	%r69, %r68;
$L__BB0_16:
	ld.global.u32 	%r70, [%rd12+8];
	setp.le.s32 	%p10, %r69, %r70;
	@%p10 bra 	$L__BB0_18;
	st.global.u32 	[%rd12+4], %r70;
	st.global.u32 	[%rd12+8], %r69;
	mov.u32 	%r70, %r69;
$L__BB0_18:
	ld.global.u32 	%r71, [%rd12+12];
	setp.le.s32 	%p11, %r70, %r71;
	@%p11 bra 	$L__BB0_20;
	st.global.u32 	[%rd12+8], %r71;
	st.global.u32 	[%rd12+12], %r70;
	mov.u32 	%r71, %r70;
$L__BB0_20:
	ld.global.u32 	%r64, [%rd12+16];
	setp.le.s32 	%p12, %r71, %r64;
	@%p12 bra 	$L__BB0_22;
	st.global.u32 	[%rd12+12], %r64;
	st.global.u32 	[%rd12+16], %r71;
	mov.u32 	%r64, %r71;
$L__BB0_22:
	add.s32 	%r63, %r63, 8;
	add.s64 	%rd12, %rd12, 32;
	setp.ne.s32 	%p13, %r63, 0;
	@%p13 bra 	$L__BB0_6;
$L__BB0_23:
	and.b32  	%r57, %r61, 7;
	setp.eq.s32 	%p14, %r57, 0;
	@%p14 bra 	$L__BB0_42;
	not.b16 	%rs10, %rs16;
	add.s16 	%rs11, %rs10, %rs1;
	cvt.u32.u16 	%r58, %rs11;
	and.b32  	%r28, %r58, 7;
	add.s32 	%r59, %r28, -1;
	setp.lt.u32 	%p15, %r59, 3;
	@%p15 bra 	$L__BB0_33;
	mul.wide.u32 	%rd9, %r77, 4;
	add.s64 	%rd5, %rd1, %rd9;
	ld.global.u32 	%r29, [%rd5];
	ld.global.u32 	%r74, [%rd5+4];
	setp.le.s32 	%p16, %r29, %r74;
	@%p16 bra 	$L__BB0_27;
	st.global.u32 	[%rd5], %r74;
	st.global.u32 	[%rd5+4], %r29;
	mov.u32 	%r74, %r29;
$L__BB0_27:
	ld.global.u32 	%r75, [%rd5+8];
	setp.le.s32 	%p17, %r74, %r75;
	@%p17 bra 	$L__BB0_29;
	st.global.u32 	[%rd5+4], %r75;
	st.global.u32 	[%rd5+8], %r74;
	mov.u32 	%r75, %r74;
$L__BB0_29:
	ld.global.u32 	%r76, [%rd5+12];
	setp.le.s32 	%p18, %r75, %r76;
	@%p18 bra 	$L__BB0_31;
	st.global.u32 	[%rd5+8], %r76;
	st.global.u32 	[%rd5+12], %r75;
	mov.u32 	%r76, %r75;
$L__BB0_31:
	add.s32 	%r77, %r77, 4;
	ld.global.u32 	%r37, [%rd5+16];
	setp.le.s32 	%p19, %r76, %r37;
	@%p19 bra 	$L__BB0_33;
	st.global.u32 	[%rd5+12], %r37;
	st.global.u32 	[%rd5+16], %r76;
$L__BB0_33:
	and.b32  	%r60, %r28, 3;
	setp.eq.s32 	%p20, %r60, 0;
	@%p20 bra 	$L__BB0_42;
	xor.b16  	%rs12, %rs15, 3;
	add.s16 	%rs5, %rs12, %rs1;
	and.b16  	%rs13, %rs5, 3;
	setp.eq.s16 	%p21, %rs13, 1;
	@%p21 bra 	$L__BB0_39;
	mul.wide.u32 	%rd10, %r77, 4;
	add.s64 	%rd6, %rd1, %rd10;
	ld.global.u32 	%r39, [%rd6];
	ld.global.u32 	%r78, [%rd6+4];
	setp.le.s32 	%p22, %r39, %r78;
	@%p22 bra 	$L__BB0_37;
	st.global.u32 	[%rd6], %r78;
	st.global.u32 	[%rd6+4], %r39;
	mov.u32 	%r78, %r39;
$L__BB0_37:
	add.s32 	%r77, %r77, 2;
	ld.global.u32 	%r43, [%rd6+8];
	setp.le.s32 	%p23, %r78, %r43;
	@%p23 bra 	$L__BB0_39;
	st.global.u32 	[%rd6+4], %r43;
	st.global.u32 	[%rd6+8], %r78;
$L__BB0_39:
	and.b16  	%rs14, %rs5, 1;
	setp.eq.b16 	%p24, %rs14, 1;
	not.pred 	%p25, %p24;
	@%p25 bra 	$L__BB0_42;
	mul.wide.u32 	%rd11, %r77, 4;
	add.s64 	%rd7, %rd1, %rd11;
	ld.global.u32 	%r45, [%rd7];
	ld.global.u32 	%r46, [%rd7+4];
	setp.le.s32 	%p26, %r45, %r46;
	@%p26 bra 	$L__BB0_42;
	st.global.u32 	[%rd7], %r46;
	st.global.u32 	[%rd7+4], %r45;
$L__BB0_42:
	add.s32 	%r62, %r62, 1;
	add.s32 	%r61, %r61, -1;
	setp.ne.s32 	%p27, %r62, %r1;
	add.s16 	%rs16, %rs16, 1;
	add.s16 	%rs15, %rs15, 1;
	@%p27 bra 	$L__BB0_3;
$L__BB0_43:
	ret;

}
	// .globl	_ZN3cub18CUB_300001_SM_10006detail11EmptyKernelIvEEvv
.visible .entry _ZN3cub18CUB_300001_SM_10006detail11EmptyKernelIvEEvv()
{


	ret;

}


// ===== COMPILED SASS (sm_100) =====

	.target	sm_100

	.elftype	@"ET_EXEC"


//--------------------- .note.nv.tkinfo           --------------------------
	.section	.note.nv.tkinfo,"",@"SHT_NOTE"
	.sectionflags	@"SHF_NOTE_NV_TKINFO"
	.tkinfo
        /*0018*/ 	.word	0x00000002
        /*0030*/ 	.string	""
        /*0030*/ 	.string	"ptxas"
        /*0030*/ 	.string	"Cuda compilation tools, release 13.0, V13.0.88"
        /*0030*/ 	.string	"Build cuda_13.0.r13.0/compiler.36424714_0"
        /*0030*/ 	.string	"-arch sm_100 -m 64 "



//--------------------- .note.nv.cuinfo           --------------------------
	.section	.note.nv.cuinfo,"",@"SHT_NOTE"
	.sectionflags	@"SHF_NOTE_NV_CUINFO"
        /*0018*/ 	.short	0x0002
        /*001a*/ 	.short	0x0064
        /*001c*/ 	.short	0x0082
	.zero		2


//--------------------- .nv.info                  --------------------------
	.section	.nv.info,"",@"SHT_CUDA_INFO"
	.align	4


	//----- nvinfo : EIATTR_REGCOUNT
	.align		4
        /*0000*/ 	.byte	0x04, 0x2f
        /*0002*/ 	.short	(.L_44 - .L_43)
	.align		4
.L_43:
        /*0004*/ 	.word	index@(_Z16bubbleSortKernelPii)
        /*0008*/ 	.word	0x00000018


	//----- nvinfo : EIATTR_FRAME_SIZE
	.align		4
.L_44:
        /*000c*/ 	.byte	0x04, 0x11
        /*000e*/ 	.short	(.L_46 - .L_45)
	.align		4
.L_45:
        /*0010*/ 	.word	index@(_Z16bubbleSortKernelPii)
        /*0014*/ 	.word	0x00000000


	//----- nvinfo : EIATTR_REGCOUNT
	.align		4
.L_46:
        /*0018*/ 	.byte	0x04, 0x2f
        /*001a*/ 	.short	(.L_48 - .L_47)
	.align		4
.L_47:
        /*001c*/ 	.word	index@(_ZN3cub18CUB_300001_SM_10006detail11EmptyKernelIvEEvv)
        /*0020*/ 	.word	0x00000004


	//----- nvinfo : EIATTR_FRAME_SIZE
	.align		4
.L_48:
        /*0024*/ 	.byte	0x04, 0x11
        /*0026*/ 	.short	(.L_50 - .L_49)
	.align		4
.L_49:
        /*0028*/ 	.word	index@(_ZN3cub18CUB_300001_SM_10006detail11EmptyKernelIvEEvv)
        /*002c*/ 	.word	0x00000000


	//----- nvinfo : EIATTR_MIN_STACK_SIZE
	.align		4
.L_50:
        /*0030*/ 	.byte	0x04, 0x12
        /*0032*/ 	.short	(.L_52 - .L_51)
	.align		4
.L_51:
        /*0034*/ 	.word	index@(_ZN3cub18CUB_300001_SM_10006detail11EmptyKernelIvEEvv)
        /*0038*/ 	.word	0x00000000


	//----- nvinfo : EIATTR_MIN_STACK_SIZE
	.align		4
.L_52:
        /*003c*/ 	.byte	0x04, 0x12
        /*003e*/ 	.short	(.L_54 - .L_53)
	.align		4
.L_53:
        /*0040*/ 	.word	index@(_Z16bubbleSortKernelPii)
        /*0044*/ 	.word	0x00000000
.L_54:


//--------------------- .nv.compat                --------------------------
	.section	.nv.compat,"",@"SHT_CUDA_COMPAT_INFO"
	.align	4
        /*0000*/ 	.byte	0x02, 0x09, 0x00, 0x00, 0x02, 0x02, 0x01, 0x00, 0x02, 0x05, 0x05, 0x00, 0x03, 0x07, 0x01, 0x01
        /*0010*/ 	.byte	0x02, 0x03, 0x00, 0x00, 0x02, 0x06, 0x01, 0x00, 0x04, 0x0b, 0x08, 0x00, 0x09, 0x00, 0x00, 0x00
        /*0020*/ 	.byte	0x00, 0x00, 0x00, 0x00


//--------------------- .nv.info._ZN3cub18CUB_300001_SM_10006detail11EmptyKernelIvEEvv --------------------------
	.section	.nv.info._ZN3cub18CUB_300001_SM_10006detail11EmptyKernelIvEEvv,"",@"SHT_CUDA_INFO"
	.sectionflags	@""
	.align	4


	//----- nvinfo : EIATTR_CUDA_API_VERSION
	.align		4
        /*0000*/ 	.byte	0x04, 0x37
        /*0002*/ 	.short	(.L_56 - .L_55)
.L_55:
        /*0004*/ 	.word	0x00000082


	//----- nvinfo : EIATTR_SPARSE_MMA_MASK
	.align		4
.L_56:
        /*0008*/ 	.byte	0x03, 0x50
        /*000a*/ 	.short	0x0000


	//----- nvinfo : EIATTR_MAXREG_COUNT
	.align		4
        /*000c*/ 	.byte	0x03, 0x1b
        /*000e*/ 	.short	0x00ff


	//----- nvinfo : EIATTR_MERCURY_ISA_VERSION
	.align		4
        /*0010*/ 	.byte	0x03, 0x5f
        /*0012*/ 	.short	0x0101


	//----- nvinfo : EIATTR_VRC_CTA_INIT_COUNT
	.align		4
        /*0014*/ 	.byte	0x02, 0x4a
	.zero		1
	.zero		1


	//----- nvinfo : EIATTR_EXIT_INSTR_OFFSETS
	.align		4
        /*0018*/ 	.byte	0x04, 0x1c
        /*001a*/ 	.short	(.L_58 - .L_57)


	//   ....[0]....
.L_57:
        /*001c*/ 	.word	0x00000010


	//----- nvinfo : EIATTR_SW_WAR
	.align		4
.L_58:
        /*0020*/ 	.byte	0x04, 0x36
        /*0022*/ 	.short	(.L_60 - .L_59)
.L_59:
        /*0024*/ 	.word	0x00000008
.L_60:


//--------------------- .nv.info._Z16bubbleSortKernelPii --------------------------
	.section	.nv.info._Z16bubbleSortKernelPii,"",@"SHT_CUDA_INFO"
	.sectionflags	@""
	.align	4


	//----- nvinfo : EIATTR_CUDA_API_VERSION
	.align		4
        /*0000*/ 	.byte	0x04, 0x37
        /*0002*/ 	.short	(.L_62 - .L_61)
.L_61:
        /*0004*/ 	.word	0x00000082


	//----- nvinfo : EIATTR_KPARAM_INFO
	.align		4
.L_62:
        /*0008*/ 	.byte	0x04, 0x17
        /*000a*/ 	.short	(.L_64 - .L_63)
.L_63:
        /*000c*/ 	.word	0x00000000
        /*0010*/ 	.short	0x0001
        /*0012*/ 	.short	0x0008
        /*0014*/ 	.byte	0x00, 0xf0, 0x11, 0x00


	//----- nvinfo : EIATTR_KPARAM_INFO
	.align		4
.L_64:
        /*0018*/ 	.byte	0x04, 0x17
        /*001a*/ 	.short	(.L_66 - .L_65)
.L_65:
        /*001c*/ 	.word	0x00000000
        /*0020*/ 	.short	0x0000
        /*0022*/ 	.short	0x0000
        /*0024*/ 	.byte	0x00, 0xf5, 0x21, 0x00


	//----- nvinfo : EIATTR_SPARSE_MMA_MASK
	.align		4
.L_66:
        /*0028*/ 	.byte	0x03, 0x50
        /*002a*/ 	.short	0x0000


	//----- nvinfo : EIATTR_MAXREG_COUNT
	.align		4
        /*002c*/ 	.byte	0x03, 0x1b
        /*002e*/ 	.short	0x00ff


	//----- nvinfo : EIATTR_MERCURY_ISA_VERSION
	.align		4
        /*0030*/ 	.byte	0x03, 0x5f
        /*0032*/ 	.short	0x0101


	//----- nvinfo : EIATTR_VRC_CTA_INIT_COUNT
	.align		4
        /*0034*/ 	.byte	0x02, 0x4a
	.zero		1
	.zero		1


	//----- nvinfo : EIATTR_EXIT_INSTR_OFFSETS
	.align		4
        /*0038*/ 	.byte	0x04, 0x1c
        /*003a*/ 	.short	(.L_68 - .L_67)


	//   ....[0]....
.L_67:
        /*003c*/ 	.word	0x00000040


	//   ....[1]....
        /*0040*/ 	.word	0x00000070


	//   ....[2]....
        /*0044*/ 	.word	0x00000920


	//----- nvinfo : EIATTR_CBANK_PARAM_SIZE
	.align		4
.L_68:
        /*0048*/ 	.byte	0x03, 0x19
        /*004a*/ 	.short	0x000c


	//----- nvinfo : EIATTR_PARAM_CBANK
	.align		4
        /*004c*/ 	.byte	0x04, 0x0a
        /*004e*/ 	.short	(.L_70 - .L_69)
	.align		4
.L_69:
        /*0050*/ 	.word	index@(.nv.constant0._Z16bubbleSortKernelPii)
        /*0054*/ 	.short	0x0380
        /*0056*/ 	.short	0x000c


	//----- nvinfo : EIATTR_SW_WAR
	.align		4
.L_70:
        /*0058*/ 	.byte	0x04, 0x36
        /*005a*/ 	.short	(.L_72 - .L_71)
.L_71:
        /*005c*/ 	.word	0x00000008
.L_72:


//--------------------- .nv.callgraph             --------------------------
	.section	.nv.callgraph,"",@"SHT_CUDA_CALLGRAPH"
	.align	4
	.sectionentsize	8
	.align		4
        /*0000*/ 	.word	0x00000000
	.align		4
        /*0004*/ 	.word	0xffffffff
	.align		4
        /*0008*/ 	.word	0x00000000
	.align		4
        /*000c*/ 	.word	0xfffffffe
	.align		4
        /*0010*/ 	.word	0x00000000
	.align		4
        /*0014*/ 	.word	0xfffffffd
	.align		4
        /*0018*/ 	.word	0x00000000
	.align		4
        /*001c*/ 	.word	0xfffffffc


//--------------------- .nv.constant4             --------------------------
	.section	.nv.constant4,"a",@progbits
	.align	8
	.align		8
.nv.constant4:
        /*0000*/ 	.dword	_ZN34_INTERNAL_21e72edd_4_k_cu_1b1a52f44cuda3std3__45__cpo5beginE
	.align		8
        /*0008*/ 	.dword	_ZN34_INTERNAL_21e72edd_4_k_cu_1b1a52f44cuda3std3__45__cpo3endE
	.align		8
        /*0010*/ 	.dword	_ZN34_INTERNAL_21e72edd_4_k_cu_1b1a52f44cuda3std3__45__cpo6cbeginE
	.align		8
        /*0018*/ 	.dword	_ZN34_INTERNAL_21e72edd_4_k_cu_1b1a52f44cuda3std3__45__cpo4cendE
	.align		8
        /*0020*/ 	.dword	_ZN34_INTERNAL_21e72edd_4_k_cu_1b1a52f44cuda3std3__45__cpo6rbeginE
	.align		8
        /*0028*/ 	.dword	_ZN34_INTERNAL_21e72edd_4_k_cu_1b1a52f44cuda3std3__45__cpo4rendE
	.align		8
        /*0030*/ 	.dword	_ZN34_INTERNAL_21e72edd_4_k_cu_1b1a52f44cuda3std3__45__cpo7crbeginE
	.align		8
        /*0038*/ 	.dword	_ZN34_INTERNAL_21e72edd_4_k_cu_1b1a52f44cuda3std3__45__cpo5crendE
	.align		8
        /*0040*/ 	.dword	_ZN34_INTERNAL_21e72edd_4_k_cu_1b1a52f44cuda3std3__436_GLOBAL__N__21e72edd_4_k_cu_1b1a52f46ignoreE
	.align		8
        /*0048*/ 	.dword	_ZN34_INTERNAL_21e72edd_4_k_cu_1b1a52f44cuda3std3__419piecewise_constructE
	.align		8
        /*0050*/ 	.dword	_ZN34_INTERNAL_21e72edd_4_k_cu_1b1a52f44cuda3std3__48in_placeE
	.align		8
        /*0058*/ 	.dword	_ZN34_INTERNAL_21e72edd_4_k_cu_1b1a52f44cuda3std3__420unreachable_sentinelE
	.align		8
        /*0060*/ 	.dword	_ZN34_INTERNAL_21e72edd_4_k_cu_1b1a52f44cuda3std3__47nulloptE
	.align		8
        /*0068*/ 	.dword	_ZN34_INTERNAL_21e72edd_4_k_cu_1b1a52f44cuda3std3__48unexpectE
	.align		8
        /*0070*/ 	.dword	_ZN34_INTERNAL_21e72edd_4_k_cu_1b1a52f44cuda3std6ranges3__45__cpo4swapE
	.align		8
        /*0078*/ 	.dword	_ZN34_INTERNAL_21e72edd_4_k_cu_1b1a52f44cuda3std6ranges3__45__cpo9iter_moveE
	.align		8
        /*0080*/ 	.dword	_ZN34_INTERNAL_21e72edd_4_k_cu_1b1a52f44cuda3std6ranges3__45__cpo5beginE
	.align		8
        /*0088*/ 	.dword	_ZN34_INTERNAL_21e72edd_4_k_cu_1b1a52f44cuda3std6ranges3__45__cpo3endE
	.align		8
        /*0090*/ 	.dword	_ZN34_INTERNAL_21e72edd_4_k_cu_1b1a52f44cuda3std6ranges3__45__cpo6cbeginE
	.align		8
        /*0098*/ 	.dword	_ZN34_INTERNAL_21e72edd_4_k_cu_1b1a52f44cuda3std6ranges3__45__cpo4cendE
	.align		8
        /*00a0*/ 	.dword	_ZN34_INTERNAL_21e72edd_4_k_cu_1b1a52f44cuda3std6ranges3__45__cpo7advanceE
	.align		8
        /*00a8*/ 	.dword	_ZN34_INTERNAL_21e72edd_4_k_cu_1b1a52f44cuda3std6ranges3__45__cpo9iter_swapE
	.align		8
        /*00b0*/ 	.dword	_ZN34_INTERNAL_21e72edd_4_k_cu_1b1a52f44cuda3std6ranges3__45__cpo4nextE
	.align		8
        /*00b8*/ 	.dword	_ZN34_INTERNAL_21e72edd_4_k_cu_1b1a52f44cuda3std6ranges3__45__cpo4prevE
	.align		8
        /*00c0*/ 	.dword	_ZN34_INTERNAL_21e72edd_4_k_cu_1b1a52f44cuda3std6ranges3__45__cpo4dataE
	.align		8
        /*00c8*/ 	.dword	_ZN34_INTERNAL_21e72edd_4_k_cu_1b1a52f44cuda3std6ranges3__45__cpo5cdataE
	.align		8
        /*00d0*/ 	.dword	_ZN34_INTERNAL_21e72edd_4_k_cu_1b1a52f44cuda3std6ranges3__45__cpo4sizeE
	.align		8
        /*00d8*/ 	.dword	_ZN34_INTERNAL_21e72edd_4_k_cu_1b1a52f44cuda3std6ranges3__45__cpo5ssizeE
	.align		8
        /*00e0*/ 	.dword	_ZN34_INTERNAL_21e72edd_4_k_cu_1b1a52f44cuda3std6ranges3__45__cpo8distanceE
	.align		8
        /*00e8*/ 	.dword	_ZN34_INTERNAL_21e72edd_4_k_cu_1b1a52f46thrust24THRUST_300001_SM_1000_NS8cuda_cub3parE
	.align		8
        /*00f0*/ 	.dword	_ZN34_INTERNAL_21e72edd_4_k_cu_1b1a52f46thrust24THRUST_300001_SM_1000_NS8cuda_cub10par_nosyncE
	.align		8
        /*00f8*/ 	.dword	_ZN34_INTERNAL_21e72edd_4_k_cu_1b1a52f46thrust24THRUST_300001_SM_1000_NS6system6detail10sequential3seqE
	.align		8
        /*0100*/ 	.dword	_ZN34_INTERNAL_21e72edd_4_k_cu_1b1a52f46thrust24THRUST_300001_SM_1000_NS12placeholders2_1E
	.align		8
        /*0108*/ 	.dword	_ZN34_INTERNAL_21e72edd_4_k_cu_1b1a52f46thrust24THRUST_300001_SM_1000_NS12placeholders2_2E
	.align		8
        /*0110*/ 	.dword	_ZN34_INTERNAL_21e72edd_4_k_cu_1b1a52f46thrust24THRUST_300001_SM_1000_NS12placeholders2_3E
	.align		8
        /*0118*/ 	.dword	_ZN34_INTERNAL_21e72edd_4_k_cu_1b1a52f46thrust24THRUST_300001_SM_1000_NS12placeholders2_4E
	.align		8
        /*0120*/ 	.dword	_ZN34_INTERNAL_21e72edd_4_k_cu_1b1a52f46thrust24THRUST_300001_SM_1000_NS12placeholders2_5E
	.align		8
        /*0128*/ 	.dword	_ZN34_INTERNAL_21e72edd_4_k_cu_1b1a52f46thrust24THRUST_300001_SM_1000_NS12placeholders2_6E
	.align		8
        /*0130*/ 	.dword	_ZN34_INTERNAL_21e72edd_4_k_cu_1b1a52f46thrust24THRUST_300001_SM_1000_NS12placeholders2_7E
	.align		8
        /*0138*/ 	.dword	_ZN34_INTERNAL_21e72edd_4_k_cu_1b1a52f46thrust24THRUST_300001_SM_1000_NS12placeholders2_8E
	.align		8
        /*0140*/ 	.dword	_ZN34_INTERNAL_21e72edd_4_k_cu_1b1a52f46thrust24THRUST_300001_SM_1000_NS12placeholders2_9E
	.align		8
        /*0148*/ 	.dword	_ZN34_INTERNAL_21e72edd_4_k_cu_1b1a52f46thrust24THRUST_300001_SM_1000_NS12placeholders3_10E
	.align		8
        /*0150*/ 	.dword	_ZN34_INTERNAL_21e72edd_4_k_cu_1b1a52f46thrust24THRUST_300001_SM_1000_NS3seqE


//--------------------- .text._ZN3cub18CUB_300001_SM_10006detail11EmptyKernelIvEEvv --------------------------
	.section	.text._ZN3cub18CUB_300001_SM_10006detail11EmptyKernelIvEEvv,"ax",@progbits
	.align	128
        .global         _ZN3cub18CUB_300001_SM_10006detail11EmptyKernelIvEEvv
        .type           _ZN3cub18CUB_300001_SM_10006detail11EmptyKernelIvEEvv,@function
        .size           _ZN3cub18CUB_300001_SM_10006detail11EmptyKernelIvEEvv,(.L_x_8 - _ZN3cub18CUB_300001_SM_10006detail11EmptyKernelIvEEvv)
        .other          _ZN3cub18CUB_300001_SM_10006detail11EmptyKernelIvEEvv,@"STO_CUDA_ENTRY STV_DEFAULT"
_ZN3cub18CUB_300001_SM_10006detail11EmptyKernelIvEEvv:
.text._ZN3cub18CUB_300001_SM_10006detail11EmptyKernelIvEEvv:
[----:B------:R-:W-:Y:S01]  /*0000*/  LDC R1, c[0x0][0x37c] ;  /* 0x0000df00ff017b82 */ /* 0x000fe20000000800 */
[----:B------:R-:W-:Y:S05]  /*0010*/  EXIT ;  /* 0x000000000000794d */ /* 0x000fea0003800000 */
.L_x_0:
[----:B------:R-:W-:-:S00]  /*0020*/  BRA `(.L_x_0) ;  /* 0xfffffffc00fc7947 */ /* 0x000fc0000383ffff */
[----:B------:R-:W-:-:S00]  /*0030*/  NOP ;  /* 0x0000000000007918 */ /* 0x000fc00000000000 */
        /* <DEDUP_REMOVED lines=12> */
.L_x_8:


//--------------------- .text._Z16bubbleSortKernelPii --------------------------
	.section	.text._Z16bubbleSortKernelPii,"ax",@progbits
	.align	128
        .global         _Z16bubbleSortKernelPii
        .type           _Z16bubbleSortKernelPii,@function
        .size           _Z16bubbleSortKernelPii,(.L_x_9 - _Z16bubbleSortKernelPii)
        .other          _Z16bubbleSortKernelPii,@"STO_CUDA_ENTRY STV_DEFAULT"
_Z16bubbleSortKernelPii:
.text._Z16bubbleSortKernelPii:
[----:B------:R-:W-:Y:S01]  /*0000*/  LDC R1, c[0x0][0x37c] ;  /* 0x0000df00ff017b82 */ /* 0x000fe20000000800 */
[----:B------:R-:W0:Y:S07]  /*0010*/  S2R R0, SR_TID.X ;  /* 0x0000000000007919 */ /* 0x000e2e0000002100 */
[----:B------:R-:W0:Y:S02]  /*0020*/  S2UR UR4, SR_CTAID.X ;  /* 0x00000000000479c3 */ /* 0x000e240000002500 */
[----:B0-----:R-:W-:-:S13]  /*0030*/  LOP3.LUT P0, RZ, R0, UR4, RZ, 0xfc, !PT ;  /* 0x0000000400ff7c12 */ /* 0x001fda000f80fcff */
[----:B------:R-:W-:Y:S05]  /*0040*/  @P0 EXIT ;  /* 0x000000000000094d */ /* 0x000fea0003800000 */
[----:B------:R-:W0:Y:S02]  /*0050*/  LDC R0, c[0x0][0x388] ;  /* 0x0000e200ff007b82 */ /* 0x000e240000000800 */
[----:B0-----:R-:W-:-:S13]  /*0060*/  ISETP.GE.AND P0, PT, R0, 0x2, PT ;  /* 0x000000020000780c */ /* 0x001fda0003f06270 */
[----:B------:R-:W-:Y:S05]  /*0070*/  @!P0 EXIT ;  /* 0x000000000000894d */ /* 0x000fea0003800000 */
[----:B------:R-:W0:Y:S01]  /*0080*/  LDCU.64 UR6, c[0x0][0x380] ;  /* 0x00007000ff0677ac */ /* 0x000e220008000a00 */
[----:B------:R-:W-:Y:S01]  /*0090*/  VIADD R0, R0, 0xffffffff ;  /* 0xffffffff00007836 */ /* 0x000fe20000000000 */
[----:B------:R-:W-:Y:S02]  /*00a0*/  PRMT R2, RZ, 0x7610, R2 ;  /* 0x00007610ff027816 */ /* 0x000fe40000000002 */
[----:B------:R-:W-:Y:S01]  /*00b0*/  PRMT R3, RZ, 0x7610, R3 ;  /* 0x00007610ff037816 */ /* 0x000fe20000000003 */
[----:B------:R-:W-:Y:S01]  /*00c0*/  IMAD.MOV.U32 R4, RZ, RZ, R0 ;  /* 0x000000ffff047224 */ /* 0x000fe200078e0000 */
[----:B------:R-:W1:Y:S01]  /*00d0*/  LDCU.U16 UR8, c[0x0][0x388] ;  /* 0x00007100ff0877ac */ /* 0x000e620008000400 */
[----:B------:R-:W2:Y:S01]  /*00e0*/  LDCU.64 UR10, c[0x0][0x358] ;  /* 0x00006b00ff0a77ac */ /* 0x000ea20008000a00 */
[----:B------:R-:W-:Y:S01]  /*00f0*/  UMOV UR4, URZ ;  /* 0x000000ff00047c82 */ /* 0x000fe20008000000 */
[----:B0-----:R-:W-:-:S04]  /*0100*/  UIADD3 UR6, UP0, UPT, UR6, 0x10, URZ ;  /* 0x0000001006067890 */ /* 0x001fc8000ff1e0ff */
[----:B------:R-:W-:-:S12]  /*0110*/  UIADD3.X UR7, UPT, UPT, URZ, UR7, URZ, UP0, !UPT ;  /* 0x00000007ff077290 */ /* 0x000fd800087fe4ff */
.L_x_6:
[----:B0-----:R-:W0:Y:S02]  /*0120*/  LDCU UR5, c[0x0][0x388] ;  /* 0x00007100ff0577ac */ /* 0x001e240008000800 */
[----:B0-----:R-:W-:-:S04]  /*0130*/  UIADD3 UR9, UPT, UPT, UR4, -UR5, URZ ;  /* 0x8000000504097290 */ /* 0x001fc8000fffe0ff */
[----:B------:R-:W-:-:S09]  /*0140*/  UISETP.GT.AND UP0, UPT, UR9, -0x2, UPT ;  /* 0xfffffffe0900788c */ /* 0x000fd2000bf04270 */
[----:B-1-3--:R-:W-:Y:S05]  /*0150*/  BRA.U UP0, `(.L_x_1) ;  /* 0x0000000500d87547 */ /* 0x00afea000b800000 */
[----:B------:R-:W-:Y:S01]  /*0160*/  UIADD3 UR5, UPT, UPT, -UR4, -0x2, UR5 ;  /* 0xfffffffe04057890 */ /* 0x000fe2000fffe105 */
[----:B------:R-:W-:Y:S01]  /*0170*/  LOP3.LUT P0, RZ, R4, 0x7, RZ, 0xc0, !PT ;  /* 0x0000000704ff7812 */ /* 0x000fe2000780c0ff */
[----:B------:R-:W-:Y:S02]  /*0180*/  IMAD.MOV.U32 R5, RZ, RZ, RZ ;  /* 0x000000ffff057224 */ /* 0x000fe400078e00ff */
[----:B------:R-:W-:-:S09]  /*0190*/  UISETP.GE.U32.AND UP0, UPT, UR5, 0x7, UPT ;  /* 0x000000070500788c */ /* 0x000fd2000bf06070 */
[----:B------:R-:W-:Y:S05]  /*01a0*/  BRA.U !UP0, `(.L_x_2) ;  /* 0x0000000108d47547 */ /* 0x000fea000b800000 */
[----:B------:R-:W2:Y:S02]  /*01b0*/  LDC.64 R6, c[0x0][0x380] ;  /* 0x0000e000ff067b82 */ /* 0x000ea40000000a00 */
[----:B--2---:R0:W5:Y:S01]  /*01c0*/  LDG.E R9, desc[UR10][R6.64] ;  /* 0x0000000a06097981 */ /* 0x004162000c1e1900 */
[----:B------:R-:W-:Y:S01]  /*01d0*/  LOP3.LUT R5, R4, 0xfffffff8, RZ, 0xc0, !PT ;  /* 0xfffffff804057812 */ /* 0x000fe200078ec0ff */
[----:B------:R-:W-:Y:S02]  /*01e0*/  IMAD.U32 R11, RZ, RZ, UR6 ;  /* 0x00000006ff0b7e24 */ /* 0x000fe4000f8e00ff */
[----:B------:R-:W-:Y:S02]  /*01f0*/  IMAD.U32 R12, RZ, RZ, UR7 ;  /* 0x00000007ff0c7e24 */ /* 0x000fe4000f8e00ff */
[----:B------:R-:W-:-:S07]  /*0200*/  IMAD.MOV R8, RZ, RZ, -R5 ;  /* 0x000000ffff087224 */ /* 0x000fce00078e0a05 */
.L_x_3:
[----:B0--3--:R-:W-:Y:S02]  /*0210*/  IMAD.MOV.U32 R6, RZ, RZ, R11 ;  /* 0x000000ffff067224 */ /* 0x009fe400078e000b */
[----:B------:R-:W-:-:S05]  /*0220*/  IMAD.MOV.U32 R7, RZ, RZ, R12 ;  /* 0x000000ffff077224 */ /* 0x000fca00078e000c */
[----:B------:R-:W2:Y:S04]  /*0230*/  LDG.E R11, desc[UR10][R6.64+-0xc] ;  /* 0xfffff40a060b7981 */ /* 0x000ea8000c1e1900 */
[----:B------:R-:W3:Y:S04]  /*0240*/  LDG.E R13, desc[UR10][R6.64+-0x8] ;  /* 0xfffff80a060d7981 */ /* 0x000ee8000c1e1900 */
[----:B------:R-:W4:Y:S04]  /*0250*/  LDG.E R15, desc[UR10][R6.64+-0x4] ;  /* 0xfffffc0a060f7981 */ /* 0x000f28000c1e1900 */
[----:B------:R-:W4:Y:S04]  /*0260*/  LDG.E R17, desc[UR10][R6.64] ;  /* 0x0000000a06117981 */ /* 0x000f28000c1e1900 */
[----:B------:R-:W4:Y:S04]  /*0270*/  LDG.E R19, desc[UR10][R6.64+0x4] ;  /* 0x0000040a06137981 */ /* 0x000f28000c1e1900 */
[----:B------:R-:W4:Y:S04]  /*0280*/  LDG.E R21, desc[UR10][R6.64+0x8] ;  /* 0x0000080a06157981 */ /* 0x000f28000c1e1900 */
[----:B------:R-:W4:Y:S01]  /*0290*/  LDG.E R10, desc[UR10][R6.64+0xc] ;  /* 0x00000c0a060a7981 */ /* 0x000f22000c1e1900 */
[----:B--2--5:R-:W-:-:S13]  /*02a0*/  ISETP.GT.AND P1, PT, R9, R11, PT ;  /* 0x0000000b0900720c */ /* 0x024fda0003f24270 */
[----:B------:R0:W-:Y:S04]  /*02b0*/  @P1 STG.E desc[UR10][R6.64+-0x10], R11 ;  /* 0xfffff00b06001986 */ /* 0x0001e8000c10190a */
[----:B------:R2:W-:Y:S01]  /*02c0*/  @P1 STG.E desc[UR10][R6.64+-0xc], R9 ;  /* 0xfffff40906001986 */ /* 0x0005e2000c10190a */
[----:B0-----:R-:W-:-:S03]  /*02d0*/  @P1 IMAD.MOV.U32 R11, RZ, RZ, R9 ;  /* 0x000000ffff0b1224 */ /* 0x001fc600078e0009 */
[----:B--2---:R-:W2:Y:S02]  /*02e0*/  LDG.E R9, desc[UR10][R6.64+0x10] ;  /* 0x0000100a06097981 */ /* 0x004ea4000c1e1900 */
[----:B---3--:R-:W-:Y:S01]  /*02f0*/  ISETP.GT.AND P1, PT, R11, R13, PT ;  /* 0x0000000d0b00720c */ /* 0x008fe20003f24270 */
[----:B------:R-:W-:-:S05]  /*0300*/  VIADD R8, R8, 0x8 ;  /* 0x0000000808087836 */ /* 0x000fca0000000000 */
[----:B------:R-:W-:-:S07]  /*0310*/  ISETP.NE.AND P3, PT, R8, RZ, PT ;  /* 0x000000ff0800720c */ /* 0x000fce0003f65270 */
[----:B------:R0:W-:Y:S04]  /*0320*/  @P1 STG.E desc[UR10][R6.64+-0xc], R13 ;  /* 0xfffff40d06001986 */ /* 0x0001e8000c10190a */
[----:B------:R-:W-:Y:S01]  /*0330*/  @P1 STG.E desc[UR10][R6.64+-0x8], R11 ;  /* 0xfffff80b06001986 */ /* 0x000fe2000c10190a */
[----:B0-----:R-:W-:-:S05]  /*0340*/  @P1 IMAD.MOV.U32 R13, RZ, RZ, R11 ;  /* 0x000000ffff0d1224 */ /* 0x001fca00078e000b */
[----:B----4-:R-:W-:-:S13]  /*0350*/  ISETP.GT.AND P2, PT, R13, R15, PT ;  /* 0x0000000f0d00720c */ /* 0x010fda0003f44270 */
[----:B------:R0:W-:Y:S04]  /*0360*/  @P2 STG.E desc[UR10][R6.64+-0x8], R15 ;  /* 0xfffff80f06002986 */ /* 0x0001e8000c10190a */
[----:B------:R-:W-:Y:S01]  /*0370*/  @P2 STG.E desc[UR10][R6.64+-0x4], R13 ;  /* 0xfffffc0d06002986 */ /* 0x000fe2000c10190a */
[----:B0-----:R-:W-:-:S05]  /*0380*/  @P2 IMAD.MOV.U32 R15, RZ, RZ, R13 ;  /* 0x000000ffff0f2224 */ /* 0x001fca00078e000d */
[----:B------:R-:W-:-:S13]  /*0390*/  ISETP.GT.AND P1, PT, R15, R17, PT ;  /* 0x000000110f00720c */ /* 0x000fda0003f24270 */
        /* <DEDUP_REMOVED lines=14> */
[----:B0-----:R-:W-:Y:S01]  /*0480*/  @P2 IMAD.MOV.U32 R10, RZ, RZ, R21 ;  /* 0x000000ffff0a2224 */ /* 0x001fe200078e0015 */
[----:B------:R-:W-:-:S05]  /*0490*/  IADD3 R11, P2, PT, R6, 0x20, RZ ;  /* 0x00000020060b7810 */ /* 0x000fca0007f5e0ff */
[----:B------:R-:W-:Y:S01]  /*04a0*/  IMAD.X R12, RZ, RZ, R7, P2 ;  /* 0x000000ffff0c7224 */ /* 0x000fe200010e0607 */
[----:B--2---:R-:W-:-:S13]  /*04b0*/  ISETP.GT.AND P1, PT, R10, R9, PT ;  /* 0x000000090a00720c */ /* 0x004fda0003f24270 */
[----:B------:R0:W-:Y:S04]  /*04c0*/  @P1 STG.E desc[UR10][R6.64+0xc], R9 ;  /* 0x00000c0906001986 */ /* 0x0001e8000c10190a */
[----:B------:R3:W-:Y:S01]  /*04d0*/  @P1 STG.E desc[UR10][R6.64+0x10], R10 ;  /* 0x0000100a06001986 */ /* 0x0007e2000c10190a */
[----:B0-----:R-:W-:Y:S01]  /*04e0*/  @P1 IMAD.MOV.U32 R9, RZ, RZ, R10 ;  /* 0x000000ffff091224 */ /* 0x001fe200078e000a */
[----:B------:R-:W-:Y:S06]  /*04f0*/  @P3 BRA `(.L_x_3) ;  /* 0xfffffffc00443947 */ /* 0x000fec000383ffff */
.L_x_2:
[----:B------:R-:W-:Y:S05]  /*0500*/  @!P0 BRA `(.L_x_1) ;  /* 0x0000000000ec8947 */ /* 0x000fea0003800000 */
[----:B---3--:R-:W-:-:S05]  /*0510*/  LOP3.LUT R6, RZ, R3, RZ, 0x33, !PT ;  /* 0x00000003ff067212 */ /* 0x008fca00078e33ff */
[----:B-1----:R-:W-:-:S05]  /*0520*/  VIADD R6, R6, UR8 ;  /* 0x0000000806067c36 */ /* 0x002fca0008000000 */
[----:B------:R-:W-:-:S04]  /*0530*/  LOP3.LUT R6, R6, 0x7, RZ, 0xc0, !PT ;  /* 0x0000000706067812 */ /* 0x000fc800078ec0ff */
[C---:B------:R-:W-:Y:S01]  /*0540*/  LOP3.LUT P0, RZ, R6.reuse, 0x3, RZ, 0xc0, !PT ;  /* 0x0000000306ff7812 */ /* 0x040fe2000780c0ff */
[----:B------:R-:W-:-:S05]  /*0550*/  VIADD R7, R6, 0xffffffff ;  /* 0xffffffff06077836 */ /* 0x000fca0000000000 */
[----:B------:R-:W-:-:S13]  /*0560*/  ISETP.GE.U32.AND P1, PT, R7, 0x3, PT ;  /* 0x000000030700780c */ /* 0x000fda0003f26070 */
[----:B------:R-:W-:Y:S05]  /*0570*/  @!P1 BRA `(.L_x_4) ;  /* 0x00000000005c9947 */ /* 0x000fea0003800000 */
[----:B------:R-:W0:Y:S02]  /*0580*/  LDC.64 R6, c[0x0][0x380] ;  /* 0x0000e000ff067b82 */ /* 0x000e240000000a00 */
[----:B0-----:R-:W-:-:S05]  /*0590*/  IMAD.WIDE.U32 R6, R5, 0x4, R6 ;  /* 0x0000000405067825 */ /* 0x001fca00078e0006 */
[----:B--2---:R-:W2:Y:S04]  /*05a0*/  LDG.E R8, desc[UR10][R6.64] ;  /* 0x0000000a06087981 */ /* 0x004ea8000c1e1900 */
[----:B------:R-:W2:Y:S04]  /*05b0*/  LDG.E R9, desc[UR10][R6.64+0x4] ;  /* 0x0000040a06097981 */ /* 0x000ea8000c1e1900 */
[----:B------:R-:W3:Y:S04]  /*05c0*/  LDG.E R11, desc[UR10][R6.64+0x8] ;  /* 0x0000080a060b7981 */ /* 0x000ee8000c1e1900 */
[----:B------:R-:W4:Y:S04]  /*05d0*/  LDG.E R13, desc[UR10][R6.64+0xc] ;  /* 0x00000c0a060d7981 */ /* 0x000f28000c1e1900 */
[----:B------:R-:W5:Y:S01]  /*05e0*/  LDG.E R10, desc[UR10][R6.64+0x10] ;  /* 0x0000100a060a7981 */ /* 0x000f62000c1e1900 */
[----:B------:R-:W-:Y:S01]  /*05f0*/  VIADD R5, R5, 0x4 ;  /* 0x0000000405057836 */ /* 0x000fe20000000000 */
[----:B--2---:R-:W-:-:S13]  /*0600*/  ISETP.GT.AND P1, PT, R8, R9, PT ;  /* 0x000000090800720c */ /* 0x004fda0003f24270 */
[----:B------:R0:W-:Y:S04]  /*0610*/  @P1 STG.E desc[UR10][R6.64], R9 ;  /* 0x0000000906001986 */ /* 0x0001e8000c10190a */
[----:B------:R-:W-:Y:S01]  /*0620*/  @P1 STG.E desc[UR10][R6.64+0x4], R8 ;  /* 0x0000040806001986 */ /* 0x000fe2000c10190a */
[----:B0-----:R-:W-:-:S05]  /*0630*/  @P1 IMAD.MOV.U32 R9, RZ, RZ, R8 ;  /* 0x000000ffff091224 */ /* 0x001fca00078e0008 */
[----:B---3--:R-:W-:-:S13]  /*0640*/  ISETP.GT.AND P2, PT, R9, R11, PT ;  /* 0x0000000b0900720c */ /* 0x008fda0003f44270 */
[----:B------:R0:W-:Y:S04]  /*0650*/  @P2 STG.E desc[UR10][R6.64+0x4], R11 ;  /* 0x0000040b06002986 */ /* 0x0001e8000c10190a */
[----:B------:R-:W-:Y:S01]  /*0660*/  @P2 STG.E desc[UR10][R6.64+0x8], R9 ;  /* 0x0000080906002986 */ /* 0x000fe2000c10190a */
[----:B0-----:R-:W-:-:S05]  /*0670*/  @P2 IMAD.MOV.U32 R11, RZ, RZ, R9 ;  /* 0x000000ffff0b2224 */ /* 0x001fca00078e0009 */
[----:B----4-:R-:W-:-:S13]  /*0680*/  ISETP.GT.AND P1, PT, R11, R13, PT ;  /* 0x0000000d0b00720c */ /* 0x010fda0003f24270 */
[----:B------:R0:W-:Y:S04]  /*0690*/  @P1 STG.E desc[UR10][R6.64+0x8], R13 ;  /* 0x0000080d06001986 */ /* 0x0001e8000c10190a */
[----:B------:R1:W-:Y:S01]  /*06a0*/  @P1 STG.E desc[UR10][R6.64+0xc], R11 ;  /* 0x00000c0b06001986 */ /* 0x0003e2000c10190a */
[----:B0-----:R-:W-:-:S05]  /*06b0*/  @P1 IMAD.MOV.U32 R13, RZ, RZ, R11 ;  /* 0x000000ffff0d1224 */ /* 0x001fca00078e000b */
[----:B-----5:R-:W-:-:S13]  /*06c0*/  ISETP.GT.AND P2, PT, R13, R10, PT ;  /* 0x0000000a0d00720c */ /* 0x020fda0003f44270 */
[----:B------:R1:W-:Y:S04]  /*06d0*/  @P2 STG.E desc[UR10][R6.64+0xc], R10 ;  /* 0x00000c0a06002986 */ /* 0x0003e8000c10190a */
[----:B------:R1:W-:Y:S02]  /*06e0*/  @P2 STG.E desc[UR10][R6.64+0x10], R13 ;  /* 0x0000100d06002986 */ /* 0x0003e4000c10190a */
.L_x_4:
[----:B------:R-:W-:Y:S05]  /*06f0*/  @!P0 BRA `(.L_x_1) ;  /* 0x0000000000708947 */ /* 0x000fea0003800000 */
[----:B-1----:R-:W-:-:S05]  /*0700*/  LOP3.LUT R6, R2, 0x3, RZ, 0x3c, !PT ;  /* 0x0000000302067812 */ /* 0x002fca00078e3cff */
[----:B------:R-:W-:-:S05]  /*0710*/  VIADD R6, R6, UR8 ;  /* 0x0000000806067c36 */ /* 0x000fca0008000000 */
[C---:B------:R-:W-:Y:S02]  /*0720*/  LOP3.LUT R7, R6.reuse, 0x3, RZ, 0xc0, !PT ;  /* 0x0000000306077812 */ /* 0x040fe400078ec0ff */
[----:B------:R-:W-:Y:S02]  /*0730*/  LOP3.LUT R6, R6, 0x1, RZ, 0xc0, !PT ;  /* 0x0000000106067812 */ /* 0x000fe400078ec0ff */
[----:B------:R-:W-:Y:S02]  /*0740*/  ISETP.NE.AND P0, PT, R7, 0x1, PT ;  /* 0x000000010700780c */ /* 0x000fe40003f05270 */
[----:B------:R-:W-:-:S11]  /*0750*/  ISETP.NE.U32.AND P2, PT, R6, 0x1, PT ;  /* 0x000000010600780c */ /* 0x000fd60003f45070 */
[----:B------:R-:W-:Y:S05]  /*0760*/  @!P0 BRA `(.L_x_5) ;  /* 0x0000000000348947 */ /* 0x000fea0003800000 */
[----:B------:R-:W0:Y:S02]  /*0770*/  LDC.64 R6, c[0x0][0x380] ;  /* 0x0000e000ff067b82 */ /* 0x000e240000000a00 */
[----:B0-----:R-:W-:-:S05]  /*0780*/  IMAD.WIDE.U32 R6, R5, 0x4, R6 ;  /* 0x0000000405067825 */ /* 0x001fca00078e0006 */
[----:B--2---:R-:W2:Y:S04]  /*0790*/  LDG.E R8, desc[UR10][R6.64] ;  /* 0x0000000a06087981 */ /* 0x004ea8000c1e1900 */
[----:B------:R-:W2:Y:S04]  /*07a0*/  LDG.E R9, desc[UR10][R6.64+0x4] ;  /* 0x0000040a06097981 */ /* 0x000ea8000c1e1900 */
[----:B------:R-:W3:Y:S01]  /*07b0*/  LDG.E R10, desc[UR10][R6.64+0x8] ;  /* 0x0000080a060a7981 */ /* 0x000ee2000c1e1900 */
[----:B------:R-:W-:Y:S01]  /*07c0*/  VIADD R5, R5, 0x2 ;  /* 0x0000000205057836 */ /* 0x000fe20000000000 */
[----:B--2---:R-:W-:-:S13]  /*07d0*/  ISETP.GT.AND P0, PT, R8, R9, PT ;  /* 0x000000090800720c */ /* 0x004fda0003f04270 */
[----:B------:R0:W-:Y:S04]  /*07e0*/  @P0 STG.E desc[UR10][R6.64], R9 ;  /* 0x0000000906000986 */ /* 0x0001e8000c10190a */
[----:B------:R1:W-:Y:S01]  /*07f0*/  @P0 STG.E desc[UR10][R6.64+0x4], R8 ;  /* 0x0000040806000986 */ /* 0x0003e2000c10190a */
[----:B0-----:R-:W-:-:S05]  /*0800*/  @P0 IMAD.MOV.U32 R9, RZ, RZ, R8 ;  /* 0x000000ffff090224 */ /* 0x001fca00078e0008 */
[----:B---3--:R-:W-:-:S13]  /*0810*/  ISETP.GT.AND P1, PT, R9, R10, PT ;  /* 0x0000000a0900720c */ /* 0x008fda0003f24270 */
[----:B------:R1:W-:Y:S04]  /*0820*/  @P1 STG.E desc[UR10][R6.64+0x4], R10 ;  /* 0x0000040a06001986 */ /* 0x0003e8000c10190a */
[----:B------:R1:W-:Y:S02]  /*0830*/  @P1 STG.E desc[UR10][R6.64+0x8], R9 ;  /* 0x0000080906001986 */ /* 0x0003e4000c10190a */
.L_x_5:
[----:B------:R-:W-:Y:S05]  /*0840*/  @P2 BRA `(.L_x_1) ;  /* 0x00000000001c2947 */ /* 0x000fea0003800000 */
[----:B-1----:R-:W0:Y:S02]  /*0850*/  LDC.64 R6, c[0x0][0x380] ;  /* 0x0000e000ff067b82 */ /* 0x002e240000000a00 */
[----:B0-----:R-:W-:-:S05]  /*0860*/  IMAD.WIDE.U32 R6, R5, 0x4, R6 ;  /* 0x0000000405067825 */ /* 0x001fca00078e0006 */
[----:B--2---:R-:W2:Y:S04]  /*0870*/  LDG.E R5, desc[UR10][R6.64] ;  /* 0x0000000a06057981 */ /* 0x004ea8000c1e1900 */
[----:B------:R-:W2:Y:S02]  /*0880*/  LDG.E R8, desc[UR10][R6.64+0x4] ;  /* 0x0000040a06087981 */ /* 0x000ea4000c1e1900 */
[----:B--2---:R-:W-:-:S13]  /*0890*/  ISETP.GT.AND P0, PT, R5, R8, PT ;  /* 0x000000080500720c */ /* 0x004fda0003f04270 */
[----:B------:R0:W-:Y:S04]  /*08a0*/  @P0 STG.E desc[UR10][R6.64], R8 ;  /* 0x0000000806000986 */ /* 0x0001e8000c10190a */
[----:B------:R0:W-:Y:S02]  /*08b0*/  @P0 STG.E desc[UR10][R6.64+0x4], R5 ;  /* 0x0000040506000986 */ /* 0x0001e4000c10190a */
.L_x_1:
[----:B------:R-:W-:Y:S01]  /*08c0*/  UIADD3 UR4, UPT, UPT, UR4, 0x1, URZ ;  /* 0x0000000104047890 */ /* 0x000fe2000fffe0ff */
[----:B------:R-:W-:Y:S02]  /*08d0*/  VIADD R3, R3, 0x1 ;  /* 0x0000000103037836 */ /* 0x000fe40000000000 */
[----:B------:R-:W-:Y:S02]  /*08e0*/  VIADD R2, R2, 0x1 ;  /* 0x0000000102027836 */ /* 0x000fe40000000000 */
[----:B------:R-:W-:Y:S01]  /*08f0*/  VIADD R4, R4, 0xffffffff ;  /* 0xffffffff04047836 */ /* 0x000fe20000000000 */
[----:B------:R-:W-:-:S13]  /*0900*/  ISETP.NE.AND P0, PT, R0, UR4, PT ;  /* 0x0000000400007c0c */ /* 0x000fda000bf05270 */
[----:B------:R-:W-:Y:S05]  /*0910*/  @P0 BRA `(.L_x_6) ;  /* 0xfffffff800000947 */ /* 0x000fea000383ffff */
[----:B-12---:R-:W-:Y:S05]  /*0920*/  EXIT ;  /* 0x000000000000794d */ /* 0x006fea0003800000 */
.L_x_7:
        /* <DEDUP_REMOVED lines=13> */
.L_x_9:


//--------------------- .nv.shared.reserved.0     --------------------------
	.section	.nv.shared.reserved.0,"aw",@nobits
	.weak		__nv_reservedSMEM_offset_0_alias
	.size		__nv_reservedSMEM_offset_0_alias, 0, 64
	.other		__nv_reservedSMEM_offset_0_alias,@"STO_CUDA_RESERVED_SHARED STV_DEFAULT"
__nv_reservedSMEM_offset_0_alias:
	.zero		0
	.zero		64


//--------------------- .nv.global                --------------------------
	.section	.nv.global,"aw",@nobits
.nv.global:
	.type		_ZN34_INTERNAL_21e72edd_4_k_cu_1b1a52f46thrust24THRUST_300001_SM_1000_NS3seqE,@object
	.size		_ZN34_INTERNAL_21e72edd_4_k_cu_1b1a52f46thrust24THRUST_300001_SM_1000_NS3seqE,(_ZN34_INTERNAL_21e72edd_4_k_cu_1b1a52f44cuda3std3__48in_placeE - _ZN34_INTERNAL_21e72edd_4_k_cu_1b1a52f46thrust24THRUST_300001_SM_1000_NS3seqE)
_ZN34_INTERNAL_21e72edd_4_k_cu_1b1a52f46thrust24THRUST_300001_SM_1000_NS3seqE:
	.zero		1
	.type		_ZN34_INTERNAL_21e72edd_4_k_cu_1b1a52f44cuda3std3__48in_placeE,@object
	.size		_ZN34_INTERNAL_21e72edd_4_k_cu_1b1a52f44cuda3std3__48in_placeE,(_ZN34_INTERNAL_21e72edd_4_k_cu_1b1a52f44cuda3std6ranges3__45__cpo4sizeE - _ZN34_INTERNAL_21e72edd_4_k_cu_1b1a52f44cuda3std3__48in_placeE)
_ZN34_INTERNAL_21e72edd_4_k_cu_1b1a52f44cuda3std3__48in_placeE:
	.zero		1
	.type		_ZN34_INTERNAL_21e72edd_4_k_cu_1b1a52f44cuda3std6ranges3__45__cpo4sizeE,@object
	.size		_ZN34_INTERNAL_21e72edd_4_k_cu_1b1a52f44cuda3std6ranges3__45__cpo4sizeE,(_ZN34_INTERNAL_21e72edd_4_k_cu_1b1a52f46thrust24THRUST_300001_SM_1000_NS12placeholders2_3E - _ZN34_INTERNAL_21e72edd_4_k_cu_1b1a52f44cuda3std6ranges3__45__cpo4sizeE)
_ZN34_INTERNAL_21e72edd_4_k_cu_1b1a52f44cuda3std6ranges3__45__cpo4sizeE:
	.zero		1
	.type		_ZN34_INTERNAL_21e72edd_4_k_cu_1b1a52f46thrust24THRUST_300001_SM_1000_NS12placeholders2_3E,@object
	.size		_ZN34_INTERNAL_21e72edd_4_k_cu_1b1a52f46thrust24THRUST_300001_SM_1000_NS12placeholders2_3E,(_ZN34_INTERNAL_21e72edd_4_k_cu_1b1a52f44cuda3std3__45__cpo6cbeginE - _ZN34_INTERNAL_21e72edd_4_k_cu_1b1a52f46thrust24THRUST_300001_SM_1000_NS12placeholders2_3E)
_ZN34_INTERNAL_21e72edd_4_k_cu_1b1a52f46thrust24THRUST_300001_SM_1000_NS12placeholders2_3E:
	.zero		1
	.type		_ZN34_INTERNAL_21e72edd_4_k_cu_1b1a52f44cuda3std3__45__cpo6cbeginE,@object
	.size		_ZN34_INTERNAL_21e72edd_4_k_cu_1b1a52f44cuda3std3__45__cpo6cbeginE,(_ZN34_INTERNAL_21e72edd_4_k_cu_1b1a52f44cuda3std6ranges3__45__cpo6cbeginE - _ZN34_INTERNAL_21e72edd_4_k_cu_1b1a52f44cuda3std3__45__cpo6cbeginE)
_ZN34_INTERNAL_21e72edd_4_k_cu_1b1a52f44cuda3std3__45__cpo6cbeginE:
	.zero		1
	.type		_ZN34_INTERNAL_21e72edd_4_k_cu_1b1a52f44cuda3std6ranges3__45__cpo6cbeginE,@object
	.size		_ZN34_INTERNAL_21e72edd_4_k_cu_1b1a52f44cuda3std6ranges3__45__cpo6cbeginE,(_ZN34_INTERNAL_21e72edd_4_k_cu_1b1a52f46thrust24THRUST_300001_SM_1000_NS12placeholders2_7E - _ZN34_INTERNAL_21e72edd_4_k_cu_1b1a52f44cuda3std6ranges3__45__cpo6cbeginE)
_ZN34_INTERNAL_21e72edd_4_k_cu_1b1a52f44cuda3std6ranges3__45__cpo6cbeginE:
	.zero		1
	.type		_ZN34_INTERNAL_21e72edd_4_k_cu_1b1a52f46thrust24THRUST_300001_SM_1000_NS12placeholders2_7E,@object
	.size		_ZN34_INTERNAL_21e72edd_4_k_cu_1b1a52f46thrust24THRUST_300001_SM_1000_NS12placeholders2_7E,(_ZN34_INTERNAL_21e72edd_4_k_cu_1b1a52f44cuda3std3__45__cpo7crbeginE - _ZN34_INTERNAL_21e72edd_4_k_cu_1b1a52f46thrust24THRUST_300001_SM_1000_NS12placeholders2_7E)
_ZN34_INTERNAL_21e72edd_4_k_cu_1b1a52f46thrust24THRUST_300001_SM_1000_NS12placeholders2_7E:
	.zero		1
	.type		_ZN34_INTERNAL_21e72edd_4_k_cu_1b1a52f44cuda3std3__45__cpo7crbeginE,@object
	.size		_ZN34_INTERNAL_21e72edd_4_k_cu_1b1a52f44cuda3std3__45__cpo7crbeginE,(_ZN34_INTERNAL_21e72edd_4_k_cu_1b1a52f44cuda3std6ranges3__45__cpo4nextE - _ZN34_INTERNAL_21e72edd_4_k_cu_1b1a52f44cuda3std3__45__cpo7crbeginE)
_ZN34_INTERNAL_21e72edd_4_k_cu_1b1a52f44cuda3std3__45__cpo7crbeginE:
	.zero		1
	.type		_ZN34_INTERNAL_21e72edd_4_k_cu_1b1a52f44cuda3std6ranges3__45__cpo4nextE,@object
	.size		_ZN34_INTERNAL_21e72edd_4_k_cu_1b1a52f44cuda3std6ranges3__45__cpo4nextE,(_ZN34_INTERNAL_21e72edd_4_k_cu_1b1a52f44cuda3std6ranges3__45__cpo4swapE - _ZN34_INTERNAL_21e72edd_4_k_cu_1b1a52f44cuda3std6ranges3__45__cpo4nextE)
_ZN34_INTERNAL_21e72edd_4_k_cu_1b1a52f44cuda3std6ranges3__45__cpo4nextE:
	.zero		1
	.type		_ZN34_INTERNAL_21e72edd_4_k_cu_1b1a52f44cuda3std6ranges3__45__cpo4swapE,@object
	.size		_ZN34_INTERNAL_21e72edd_4_k_cu_1b1a52f44cuda3std6ranges3__45__cpo4swapE,(_ZN34_INTERNAL_21e72edd_4_k_cu_1b1a52f46thrust24THRUST_300001_SM_1000_NS8cuda_cub10par_nosyncE - _ZN34_INTERNAL_21e72edd_4_k_cu_1b1a52f44cuda3std6ranges3__45__cpo4swapE)
_ZN34_INTERNAL_21e72edd_4_k_cu_1b1a52f44cuda3std6ranges3__45__cpo4swapE:
	.zero		1
	.type		_ZN34_INTERNAL_21e72edd_4_k_cu_1b1a52f46thrust24THRUST_300001_SM_1000_NS8cuda_cub10par_nosyncE,@object
	.size		_ZN34_INTERNAL_21e72edd_4_k_cu_1b1a52f46thrust24THRUST_300001_SM_1000_NS8cuda_cub10par_nosyncE,(_ZN34_INTERNAL_21e72edd_4_k_cu_1b1a52f46thrust24THRUST_300001_SM_1000_NS12placeholders2_9E - _ZN34_INTERNAL_21e72edd_4_k_cu_1b1a52f46thrust24THRUST_300001_SM_1000_NS8cuda_cub10par_nosyncE)
_ZN34_INTERNAL_21e72edd_4_k_cu_1b1a52f46thrust24THRUST_300001_SM_1000_NS8cuda_cub10par_nosyncE:
	.zero		1
	.type		_ZN34_INTERNAL_21e72edd_4_k_cu_1b1a52f46thrust24THRUST_300001_SM_1000_NS12placeholders2_9E,@object
	.size		_ZN34_INTERNAL_21e72edd_4_k_cu_1b1a52f46thrust24THRUST_300001_SM_1000_NS12placeholders2_9E,(_ZN34_INTERNAL_21e72edd_4_k_cu_1b1a52f44cuda3std3__436_GLOBAL__N__21e72edd_4_k_cu_1b1a52f46ignoreE - _ZN34_INTERNAL_21e72edd_4_k_cu_1b1a52f46thrust24THRUST_300001_SM_1000_NS12placeholders2_9E)
_ZN34_INTERNAL_21e72edd_4_k_cu_1b1a52f46thrust24THRUST_300001_SM_1000_NS12placeholders2_9E:
	.zero		1
	.type		_ZN34_INTERNAL_21e72edd_4_k_cu_1b1a52f44cuda3std3__436_GLOBAL__N__21e72edd_4_k_cu_1b1a52f46ignoreE,@object
	.size		_ZN34_INTERNAL_21e72edd_4_k_cu_1b1a52f44cuda3std3__436_GLOBAL__N__21e72edd_4_k_cu_1b1a52f46ignoreE,(_ZN34_INTERNAL_21e72edd_4_k_cu_1b1a52f44cuda3std6ranges3__45__cpo4dataE - _ZN34_INTERNAL_21e72edd_4_k_cu_1b1a52f44cuda3std3__436_GLOBAL__N__21e72edd_4_k_cu_1b1a52f46ignoreE)
_ZN34_INTERNAL_21e72edd_4_k_cu_1b1a52f44cuda3std3__436_GLOBAL__N__21e72edd_4_k_cu_1b1a52f46ignoreE:
	.zero		1
	.type		_ZN34_INTERNAL_21e72edd_4_k_cu_1b1a52f44cuda3std6ranges3__45__cpo4dataE,@object
	.size		_ZN34_INTERNAL_21e72edd_4_k_cu_1b1a52f44cuda3std6ranges3__45__cpo4dataE,(_ZN34_INTERNAL_21e72edd_4_k_cu_1b1a52f46thrust24THRUST_300001_SM_1000_NS12placeholders2_1E - _ZN34_INTERNAL_21e72edd_4_k_cu_1b1a52f44cuda3std6ranges3__45__cpo4dataE)
_ZN34_INTERNAL_21e72edd_4_k_cu_1b1a52f44cuda3std6ranges3__45__cpo4dataE:
	.zero		1
	.type		_ZN34_INTERNAL_21e72edd_4_k_cu_1b1a52f46thrust24THRUST_300001_SM_1000_NS12placeholders2_1E,@object
	.size		_ZN34_INTERNAL_21e72edd_4_k_cu_1b1a52f46thrust24THRUST_300001_SM_1000_NS12placeholders2_1E,(_ZN34_INTERNAL_21e72edd_4_k_cu_1b1a52f44cuda3std3__45__cpo5beginE - _ZN34_INTERNAL_21e72edd_4_k_cu_1b1a52f46thrust24THRUST_300001_SM_1000_NS12placeholders2_1E)
_ZN34_INTERNAL_21e72edd_4_k_cu_1b1a52f46thrust24THRUST_300001_SM_1000_NS12placeholders2_1E:
	.zero		1
	.type		_ZN34_INTERNAL_21e72edd_4_k_cu_1b1a52f44cuda3std3__45__cpo5beginE,@object
	.size		_ZN34_INTERNAL_21e72edd_4_k_cu_1b1a52f44cuda3std3__45__cpo5beginE,(_ZN34_INTERNAL_21e72edd_4_k_cu_1b1a52f44cuda3std6ranges3__45__cpo5beginE - _ZN34_INTERNAL_21e72edd_4_k_cu_1b1a52f44cuda3std3__45__cpo5beginE)
_ZN34_INTERNAL_21e72edd_4_k_cu_1b1a52f44cuda3std3__45__cpo5beginE:
	.zero		1
	.type		_ZN34_INTERNAL_21e72edd_4_k_cu_1b1a52f44cuda3std6ranges3__45__cpo5beginE,@object
	.size		_ZN34_INTERNAL_21e72edd_4_k_cu_1b1a52f44cuda3std6ranges3__45__cpo5beginE,(_ZN34_INTERNAL_21e72edd_4_k_cu_1b1a52f46thrust24THRUST_300001_SM_1000_NS12placeholders2_5E - _ZN34_INTERNAL_21e72edd_4_k_cu_1b1a52f44cuda3std6ranges3__45__cpo5beginE)
_ZN34_INTERNAL_21e72edd_4_k_cu_1b1a52f44cuda3std6ranges3__45__cpo5beginE:
	.zero		1
	.type		_ZN34_INTERNAL_21e72edd_4_k_cu_1b1a52f46thrust24THRUST_300001_SM_1000_NS12placeholders2_5E,@object
	.size		_ZN34_INTERNAL_21e72edd_4_k_cu_1b1a52f46thrust24THRUST_300001_SM_1000_NS12placeholders2_5E,(_ZN34_INTERNAL_21e72edd_4_k_cu_1b1a52f44cuda3std3__45__cpo6rbeginE - _ZN34_INTERNAL_21e72edd_4_k_cu_1b1a52f46thrust24THRUST_300001_SM_1000_NS12placeholders2_5E)
_ZN34_INTERNAL_21e72edd_4_k_cu_1b1a52f46thrust24THRUST_300001_SM_1000_NS12placeholders2_5E:
	.zero		1
	.type		_ZN34_INTERNAL_21e72edd_4_k_cu_1b1a52f44cuda3std3__45__cpo6rbeginE,@object
	.size		_ZN34_INTERNAL_21e72edd_4_k_cu_1b1a52f44cuda3std3__45__cpo6rbeginE,(_ZN34_INTERNAL_21e72edd_4_k_cu_1b1a52f44cuda3std6ranges3__45__cpo7advanceE - _ZN34_INTERNAL_21e72edd_4_k_cu_1b1a52f44cuda3std3__45__cpo6rbeginE)
_ZN34_INTERNAL_21e72edd_4_k_cu_1b1a52f44cuda3std3__45__cpo6rbeginE:
	.zero		1
	.type		_ZN34_INTERNAL_21e72edd_4_k_cu_1b1a52f44cuda3std6ranges3__45__cpo7advanceE,@object
	.size		_ZN34_INTERNAL_21e72edd_4_k_cu_1b1a52f44cuda3std6ranges3__45__cpo7advanceE,(_ZN34_INTERNAL_21e72edd_4_k_cu_1b1a52f44cuda3std3__47nulloptE - _ZN34_INTERNAL_21e72edd_4_k_cu_1b1a52f44cuda3std6ranges3__45__cpo7advanceE)
_ZN34_INTERNAL_21e72edd_4_k_cu_1b1a52f44cuda3std6ranges3__45__cpo7advanceE:
	.zero		1
	.type		_ZN34_INTERNAL_21e72edd_4_k_cu_1b1a52f44cuda3std3__47nulloptE,@object
	.size		_ZN34_INTERNAL_21e72edd_4_k_cu_1b1a52f44cuda3std3__47nulloptE,(_ZN34_INTERNAL_21e72edd_4_k_cu_1b1a52f44cuda3std6ranges3__45__cpo8distanceE - _ZN34_INTERNAL_21e72edd_4_k_cu_1b1a52f44cuda3std3__47nulloptE)
_ZN34_INTERNAL_21e72edd_4_k_cu_1b1a52f44cuda3std3__47nulloptE:
	.zero		1
	.type		_ZN34_INTERNAL_21e72edd_4_k_cu_1b1a52f44cuda3std6ranges3__45__cpo8distanceE,@object
	.size		_ZN34_INTERNAL_21e72edd_4_k_cu_1b1a52f44cuda3std6ranges3__45__cpo8distanceE,(_ZN34_INTERNAL_21e72edd_4_k_cu_1b1a52f46thrust24THRUST_300001_SM_1000_NS12placeholders3_10E - _ZN34_INTERNAL_21e72edd_4_k_cu_1b1a52f44cuda3std6ranges3__45__cpo8distanceE)
_ZN34_INTERNAL_21e72edd_4_k_cu_1b1a52f44cuda3std6ranges3__45__cpo8distanceE:
	.zero		1
	.type		_ZN34_INTERNAL_21e72edd_4_k_cu_1b1a52f46thrust24THRUST_300001_SM_1000_NS12placeholders3_10E,@object
	.size		_ZN34_INTERNAL_21e72edd_4_k_cu_1b1a52f46thrust24THRUST_300001_SM_1000_NS12placeholders3_10E,(_ZN34_INTERNAL_21e72edd_4_k_cu_1b1a52f44cuda3std3__419piecewise_constructE - _ZN34_INTERNAL_21e72edd_4_k_cu_1b1a52f46thrust24THRUST_300001_SM_1000_NS12placeholders3_10E)
_ZN34_INTERNAL_21e72edd_4_k_cu_1b1a52f46thrust24THRUST_300001_SM_1000_NS12placeholders3_10E:
	.zero		1
	.type		_ZN34_INTERNAL_21e72edd_4_k_cu_1b1a52f44cuda3std3__419piecewise_constructE,@object
	.size		_ZN34_INTERNAL_21e72edd_4_k_cu_1b1a52f44cuda3std3__419piecewise_constructE,(_ZN34_INTERNAL_21e72edd_4_k_cu_1b1a52f44cuda3std6ranges3__45__cpo5cdataE - _ZN34_INTERNAL_21e72edd_4_k_cu_1b1a52f44cuda3std3__419piecewise_constructE)
_ZN34_INTERNAL_21e72edd_4_k_cu_1b1a52f44cuda3std3__419piecewise_constructE:
	.zero		1
	.type		_ZN34_INTERNAL_21e72edd_4_k_cu_1b1a52f44cuda3std6ranges3__45__cpo5cdataE,@object
	.size		_ZN34_INTERNAL_21e72edd_4_k_cu_1b1a52f44cuda3std6ranges3__45__cpo5cdataE,(_ZN34_INTERNAL_21e72edd_4_k_cu_1b1a52f46thrust24THRUST_300001_SM_1000_NS12placeholders2_2E - _ZN34_INTERNAL_21e72edd_4_k_cu_1b1a52f44cuda3std6ranges3__45__cpo5cdataE)
_ZN34_INTERNAL_21e72edd_4_k_cu_1b1a52f44cuda3std6ranges3__45__cpo5cdataE:
	.zero		1
	.type		_ZN34_INTERNAL_21e72edd_4_k_cu_1b1a52f46thrust24THRUST_300001_SM_1000_NS12placeholders2_2E,@object
	.size		_ZN34_INTERNAL_21e72edd_4_k_cu_1b1a52f46thrust24THRUST_300001_SM_1000_NS12placeholders2_2E,(_ZN34_INTERNAL_21e72edd_4_k_cu_1b1a52f44cuda3std3__45__cpo3endE - _ZN34_INTERNAL_21e72edd_4_k_cu_1b1a52f46thrust24THRUST_300001_SM_1000_NS12placeholders2_2E)
_ZN34_INTERNAL_21e72edd_4_k_cu_1b1a52f46thrust24THRUST_300001_SM_1000_NS12placeholders2_2E:
	.zero		1
	.type		_ZN34_INTERNAL_21e72edd_4_k_cu_1b1a52f44cuda3std3__45__cpo3endE,@object
	.size		_ZN34_INTERNAL_21e72edd_4_k_cu_1b1a52f44cuda3std3__45__cpo3endE,(_ZN34_INTERNAL_21e72edd_4_k_cu_1b1a52f44cuda3std6ranges3__45__cpo3endE - _ZN34_INTERNAL_21e72edd_4_k_cu_1b1a52f44cuda3std3__45__cpo3endE)
_ZN34_INTERNAL_21e72edd_4_k_cu_1b1a52f44cuda3std3__45__cpo3endE:
	.zero		1
	.type		_ZN34_INTERNAL_21e72edd_4_k_cu_1b1a52f44cuda3std6ranges3__45__cpo3endE,@object
	.size		_ZN34_INTERNAL_21e72edd_4_k_cu_1b1a52f44cuda3std6ranges3__45__cpo3endE,(_ZN34_INTERNAL_21e72edd_4_k_cu_1b1a52f46thrust24THRUST_300001_SM_1000_NS12placeholders2_6E - _ZN34_INTERNAL_21e72edd_4_k_cu_1b1a52f44cuda3std6ranges3__45__cpo3endE)
_ZN34_INTERNAL_21e72edd_4_k_cu_1b1a52f44cuda3std6ranges3__45__cpo3endE:
	.zero		1
	.type		_ZN34_INTERNAL_21e72edd_4_k_cu_1b1a52f46thrust24THRUST_300001_SM_1000_NS12placeholders2_6E,@object
	.size		_ZN34_INTERNAL_21e72edd_4_k_cu_1b1a52f46thrust24THRUST_300001_SM_1000_NS12placeholders2_6E,(_ZN34_INTERNAL_21e72edd_4_k_cu_1b1a52f44cuda3std3__45__cpo4rendE - _ZN34_INTERNAL_21e72edd_4_k_cu_1b1a52f46thrust24THRUST_300001_SM_1000_NS12placeholders2_6E)
_ZN34_INTERNAL_21e72edd_4_k_cu_1b1a52f46thrust24THRUST_300001_SM_1000_NS12placeholders2_6E:
	.zero		1
	.type		_ZN34_INTERNAL_21e72edd_4_k_cu_1b1a52f44cuda3std3__45__cpo4rendE,@object
	.size		_ZN34_INTERNAL_21e72edd_4_k_cu_1b1a52f44cuda3std3__45__cpo4rendE,(_ZN34_INTERNAL_21e72edd_4_k_cu_1b1a52f44cuda3std6ranges3__45__cpo9iter_swapE - _ZN34_INTERNAL_21e72edd_4_k_cu_1b1a52f44cuda3std3__45__cpo4rendE)
_ZN34_INTERNAL_21e72edd_4_k_cu_1b1a52f44cuda3std3__45__cpo4rendE:
	.zero		1
	.type		_ZN34_INTERNAL_21e72edd_4_k_cu_1b1a52f44cuda3std6ranges3__45__cpo9iter_swapE,@object
	.size		_ZN34_INTERNAL_21e72edd_4_k_cu_1b1a52f44cuda3std6ranges3__45__cpo9iter_swapE,(_ZN34_INTERNAL_21e72edd_4_k_cu_1b1a52f44cuda3std3__48unexpectE - _ZN34_INTERNAL_21e72edd_4_k_cu_1b1a52f44cuda3std6ranges3__45__cpo9iter_swapE)
_ZN34_INTERNAL_21e72edd_4_k_cu_1b1a52f44cuda3std6ranges3__45__cpo9iter_swapE:
	.zero		1
	.type		_ZN34_INTERNAL_21e72edd_4_k_cu_1b1a52f44cuda3std3__48unexpectE,@object
	.size		_ZN34_INTERNAL_21e72edd_4_k_cu_1b1a52f44cuda3std3__48unexpectE,(_ZN34_INTERNAL_21e72edd_4_k_cu_1b1a52f46thrust24THRUST_300001_SM_1000_NS8cuda_cub3parE - _ZN34_INTERNAL_21e72edd_4_k_cu_1b1a52f44cuda3std3__48unexpectE)
_ZN34_INTERNAL_21e72edd_4_k_cu_1b1a52f44cuda3std3__48unexpectE:
	.zero		1
	.type		_ZN34_INTERNAL_21e72edd_4_k_cu_1b1a52f46thrust24THRUST_300001_SM_1000_NS8cuda_cub3parE,@object
	.size		_ZN34_INTERNAL_21e72edd_4_k_cu_1b1a52f46thrust24THRUST_300001_SM_1000_NS8cuda_cub3parE,(_ZN34_INTERNAL_21e72edd_4_k_cu_1b1a52f46thrust24THRUST_300001_SM_1000_NS12placeholders2_4E - _ZN34_INTERNAL_21e72edd_4_k_cu_1b1a52f46thrust24THRUST_300001_SM_1000_NS8cuda_cub3parE)
_ZN34_INTERNAL_21e72edd_4_k_cu_1b1a52f46thrust24THRUST_300001_SM_1000_NS8cuda_cub3parE:
	.zero		1
	.type		_ZN34_INTERNAL_21e72edd_4_k_cu_1b1a52f46thrust24THRUST_300001_SM_1000_NS12placeholders2_4E,@object
	.size		_ZN34_INTERNAL_21e72edd_4_k_cu_1b1a52f46thrust24THRUST_300001_SM_1000_NS12placeholders2_4E,(_ZN34_INTERNAL_21e72edd_4_k_cu_1b1a52f44cuda3std3__45__cpo4cendE - _ZN34_INTERNAL_21e72edd_4_k_cu_1b1a52f46thrust24THRUST_300001_SM_1000_NS12placeholders2_4E)
_ZN34_INTERNAL_21e72edd_4_k_cu_1b1a52f46thrust24THRUST_300001_SM_1000_NS12placeholders2_4E:
	.zero		1
	.type		_ZN34_INTERNAL_21e72edd_4_k_cu_1b1a52f44cuda3std3__45__cpo4cendE,@object
	.size		_ZN34_INTERNAL_21e72edd_4_k_cu_1b1a52f44cuda3std3__45__cpo4cendE,(_ZN34_INTERNAL_21e72edd_4_k_cu_1b1a52f44cuda3std6ranges3__45__cpo4cendE - _ZN34_INTERNAL_21e72edd_4_k_cu_1b1a52f44cuda3std3__45__cpo4cendE)
_ZN34_INTERNAL_21e72edd_4_k_cu_1b1a52f44cuda3std3__45__cpo4cendE:
	.zero		1
	.type		_ZN34_INTERNAL_21e72edd_4_k_cu_1b1a52f44cuda3std6ranges3__45__cpo4cendE,@object
	.size		_ZN34_INTERNAL_21e72edd_4_k_cu_1b1a52f44cuda3std6ranges3__45__cpo4cendE,(_ZN34_INTERNAL_21e72edd_4_k_cu_1b1a52f44cuda3std3__420unreachable_sentinelE - _ZN34_INTERNAL_21e72edd_4_k_cu_1b1a52f44cuda3std6ranges3__45__cpo4cendE)
_ZN34_INTERNAL_21e72edd_4_k_cu_1b1a52f44cuda3std6ranges3__45__cpo4cendE:
	.zero		1
	.type		_ZN34_INTERNAL_21e72edd_4_k_cu_1b1a52f44cuda3std3__420unreachable_sentinelE,@object
	.size		_ZN34_INTERNAL_21e72edd_4_k_cu_1b1a52f44cuda3std3__420unreachable_sentinelE,(_ZN34_INTERNAL_21e72edd_4_k_cu_1b1a52f44cuda3std6ranges3__45__cpo5ssizeE - _ZN34_INTERNAL_21e72edd_4_k_cu_1b1a52f44cuda3std3__420unreachable_sentinelE)
_ZN34_INTERNAL_21e72edd_4_k_cu_1b1a52f44cuda3std3__420unreachable_sentinelE:
	.zero		1
	.type		_ZN34_INTERNAL_21e72edd_4_k_cu_1b1a52f44cuda3std6ranges3__45__cpo5ssizeE,@object
	.size		_ZN34_INTERNAL_21e72edd_4_k_cu_1b1a52f44cuda3std6ranges3__45__cpo5ssizeE,(_ZN34_INTERNAL_21e72edd_4_k_cu_1b1a52f46thrust24THRUST_300001_SM_1000_NS12placeholders2_8E - _ZN34_INTERNAL_21e72edd_4_k_cu_1b1a52f44cuda3std6ranges3__45__cpo5ssizeE)
_ZN34_INTERNAL_21e72edd_4_k_cu_1b1a52f44cuda3std6ranges3__45__cpo5ssizeE:
	.zero		1
	.type		_ZN34_INTERNAL_21e72edd_4_k_cu_1b1a52f46thrust24THRUST_300001_SM_1000_NS12placeholders2_8E,@object
	.size		_ZN34_INTERNAL_21e72edd_4_k_cu_1b1a52f46thrust24THRUST_300001_SM_1000_NS12placeholders2_8E,(_ZN34_INTERNAL_21e72edd_4_k_cu_1b1a52f44cuda3std3__45__cpo5crendE - _ZN34_INTERNAL_21e72edd_4_k_cu_1b1a52f46thrust24THRUST_300001_SM_1000_NS12placeholders2_8E)
_ZN34_INTERNAL_21e72edd_4_k_cu_1b1a52f46thrust24THRUST_300001_SM_1000_NS12placeholders2_8E:
	.zero		1
	.type		_ZN34_INTERNAL_21e72edd_4_k_cu_1b1a52f44cuda3std3__45__cpo5crendE,@object
	.size		_ZN34_INTERNAL_21e72edd_4_k_cu_1b1a52f44cuda3std3__45__cpo5crendE,(_ZN34_INTERNAL_21e72edd_4_k_cu_1b1a52f44cuda3std6ranges3__45__cpo4prevE - _ZN34_INTERNAL_21e72edd_4_k_cu_1b1a52f44cuda3std3__45__cpo5crendE)
_ZN34_INTERNAL_21e72edd_4_k_cu_1b1a52f44cuda3std3__45__cpo5crendE:
	.zero		1
	.type		_ZN34_INTERNAL_21e72edd_4_k_cu_1b1a52f44cuda3std6ranges3__45__cpo4prevE,@object
	.size		_ZN34_INTERNAL_21e72edd_4_k_cu_1b1a52f44cuda3std6ranges3__45__cpo4prevE,(_ZN34_INTERNAL_21e72edd_4_k_cu_1b1a52f44cuda3std6ranges3__45__cpo9iter_moveE - _ZN34_INTERNAL_21e72edd_4_k_cu_1b1a52f44cuda3std6ranges3__45__cpo4prevE)
_ZN34_INTERNAL_21e72edd_4_k_cu_1b1a52f44cuda3std6ranges3__45__cpo4prevE:
	.zero		1
	.type		_ZN34_INTERNAL_21e72edd_4_k_cu_1b1a52f44cuda3std6ranges3__45__cpo9iter_moveE,@object
	.size		_ZN34_INTERNAL_21e72edd_4_k_cu_1b1a52f44cuda3std6ranges3__45__cpo9iter_moveE,(_ZN34_INTERNAL_21e72edd_4_k_cu_1b1a52f46thrust24THRUST_300001_SM_1000_NS6system6detail10sequential3seqE - _ZN34_INTERNAL_21e72edd_4_k_cu_1b1a52f44cuda3std6ranges3__45__cpo9iter_moveE)
_ZN34_INTERNAL_21e72edd_4_k_cu_1b1a52f44cuda3std6ranges3__45__cpo9iter_moveE:
	.zero		1
	.type		_ZN34_INTERNAL_21e72edd_4_k_cu_1b1a52f46thrust24THRUST_300001_SM_1000_NS6system6detail10sequential3seqE,@object
	.size		_ZN34_INTERNAL_21e72edd_4_k_cu_1b1a52f46thrust24THRUST_300001_SM_1000_NS6system6detail10sequential3seqE,(.L_31 - _ZN34_INTERNAL_21e72edd_4_k_cu_1b1a52f46thrust24THRUST_300001_SM_1000_NS6system6detail10sequential3seqE)
_ZN34_INTERNAL_21e72edd_4_k_cu_1b1a52f46thrust24THRUST_300001_SM_1000_NS6system6detail10sequential3seqE:
	.zero		1
.L_31:


//--------------------- .nv.constant0._ZN3cub18CUB_300001_SM_10006detail11EmptyKernelIvEEvv --------------------------
	.section	.nv.constant0._ZN3cub18CUB_300001_SM_10006detail11EmptyKernelIvEEvv,"a",@progbits
	.sectionflags	@""
	.align	4
.nv.constant0._ZN3cub18CUB_300001_SM_10006detail11EmptyKernelIvEEvv:
	.zero		896


//--------------------- .nv.constant0._Z16bubbleSortKernelPii --------------------------
	.section	.nv.constant0._Z16bubbleSortKernelPii,"a",@progbits
	.sectionflags	@""
	.align	4
.nv.constant0._Z16bubbleSortKernelPii:
	.zero		908


//--------------------- SYMBOLS --------------------------

	.type		.nv.reservedSmem.offset0,@object
	.size		.nv.reservedSmem.offset0,0x4
